	.headerflags	@"EF_CUDA_TEXMODE_UNIFIED EF_CUDA_64BIT_ADDRESS EF_CUDA_ACCELERATORS EF_CUDA_SM90 EF_CUDA_VIRTUAL_SM(EF_CUDA_SM90)"
	.elftype	@"ET_EXEC"


//--------------------- .nv.info                  --------------------------
	.section	.nv.info,"",@"SHT_CUDA_INFO"
	.align	4


	//----- nvinfo : EIATTR_REGCOUNT
	.align		4
        /*0000*/ 	.byte	0x04, 0x2f
        /*0002*/ 	.short	(.L_1 - .L_0)
	.align		4
.L_0:
        /*0004*/ 	.word	index@(triton_poi_fused_clone_0)
        /*0008*/ 	.word	0x0000000e


	//----- nvinfo : EIATTR_MIN_STACK_SIZE
	.align		4
.L_1:
        /*000c*/ 	.byte	0x04, 0x12
        /*000e*/ 	.short	(.L_3 - .L_2)
	.align		4
.L_2:
        /*0010*/ 	.word	index@(triton_poi_fused_clone_0)
        /*0014*/ 	.word	0x00000000


	//----- nvinfo : EIATTR_FRAME_SIZE
	.align		4
.L_3:
        /*0018*/ 	.byte	0x04, 0x11
        /*001a*/ 	.short	(.L_5 - .L_4)
	.align		4
.L_4:
        /*001c*/ 	.word	index@(triton_poi_fused_clone_0)
        /*0020*/ 	.word	0x00000000


	//----- nvinfo : EIATTR_MIN_STACK_SIZE
	.align		4
.L_5:
        /*0024*/ 	.byte	0x04, 0x12
        /*0026*/ 	.short	(.L_7 - .L_6)
	.align		4
.L_6:
        /*0028*/ 	.word	index@(triton_poi_fused_clone_0)
        /*002c*/ 	.word	0x00000000
.L_7:


//--------------------- .nv.info.triton_poi_fused_clone_0 --------------------------
	.section	.nv.info.triton_poi_fused_clone_0,"",@"SHT_CUDA_INFO"
	.sectionflags	@""
	.align	4


	//----- nvinfo : EIATTR_CUDA_API_VERSION
	.align		4
        /*0000*/ 	.byte	0x04, 0x37
        /*0002*/ 	.short	(.L_9 - .L_8)
.L_8:
        /*0004*/ 	.word	0x0000007c


	//----- nvinfo : EIATTR_KPARAM_INFO
	.align		4
.L_9:
        /*0008*/ 	.byte	0x04, 0x17
        /*000a*/ 	.short	(.L_11 - .L_10)
.L_10:
        /*000c*/ 	.word	0x00000000
        /*0010*/ 	.short	0x0002
        /*0012*/ 	.short	0x0010
        /*0014*/ 	.byte	0x00, 0xf0, 0x11, 0x00


	//----- nvinfo : EIATTR_KPARAM_INFO
	.align		4
.L_11:
        /*0018*/ 	.byte	0x04, 0x17
        /*001a*/ 	.short	(.L_13 - .L_12)
.L_12:
        /*001c*/ 	.word	0x00000000
        /*0020*/ 	.short	0x0001
        /*0022*/ 	.short	0x0008
        /*0024*/ 	.byte	0x00, 0xf4, 0x21, 0x00


	//----- nvinfo : EIATTR_KPARAM_INFO
	.align		4
.L_13:
        /*0028*/ 	.byte	0x04, 0x17
        /*002a*/ 	.short	(.L_15 - .L_14)
.L_14:
        /*002c*/ 	.word	0x00000000
        /*0030*/ 	.short	0x0000
        /*0032*/ 	.short	0x0000
        /*0034*/ 	.byte	0x00, 0xf4, 0x21, 0x00


	//----- nvinfo : EIATTR_SPARSE_MMA_MASK
	.align		4
.L_15:
        /*0038*/ 	.byte	0x03, 0x50
        /*003a*/ 	.short	0x0000


	//----- nvinfo : EIATTR_MAXREG_COUNT
	.align		4
        /*003c*/ 	.byte	0x03, 0x1b
        /*003e*/ 	.short	0x00ff


	//----- nvinfo : EIATTR_EXIT_INSTR_OFFSETS
	.align		4
        /*0040*/ 	.byte	0x04, 0x1c
        /*0042*/ 	.short	(.L_17 - .L_16)


	//   ....[0]....
.L_16:
        /*0044*/ 	.word	0x000001f0


	//   ....[1]....
        /*0048*/ 	.word	0x00000210


	//----- nvinfo : EIATTR_REQNTID
	.align		4
.L_17:
        /*004c*/ 	.byte	0x04, 0x10
        /*004e*/ 	.short	(.L_19 - .L_18)
.L_18:
        /*0050*/ 	.word	0x00000080
        /*0054*/ 	.word	0x00000001
        /*0058*/ 	.word	0x00000001


	//----- nvinfo : EIATTR_CRS_STACK_SIZE
	.align		4
.L_19:
        /*005c*/ 	.byte	0x04, 0x1e
        /*005e*/ 	.short	(.L_21 - .L_20)
.L_20:
        /*0060*/ 	.word	0x00000000


	//----- nvinfo : EIATTR_CBANK_PARAM_SIZE
	.align		4
.L_21:
        /*0064*/ 	.byte	0x03, 0x19
        /*0066*/ 	.short	0x0014


	//----- nvinfo : EIATTR_PARAM_CBANK
	.align		4
        /*0068*/ 	.byte	0x04, 0x0a
        /*006a*/ 	.short	(.L_23 - .L_22)
	.align		4
.L_22:
        /*006c*/ 	.word	index@(.nv.constant0.triton_poi_fused_clone_0)
        /*0070*/ 	.short	0x0210
        /*0072*/ 	.short	0x0014


	//----- nvinfo : EIATTR_SW_WAR
	.align		4
.L_23:
        /*0074*/ 	.byte	0x04, 0x36
        /*0076*/ 	.short	(.L_25 - .L_24)
.L_24:
        /*0078*/ 	.word	0x00000008
.L_25:


//--------------------- .nv.callgraph             --------------------------
	.section	.nv.callgraph,"",@"SHT_CUDA_CALLGRAPH"
	.align	4
	.sectionentsize	8
	.align		4
        /*0000*/ 	.word	0x00000000
	.align		4
        /*0004*/ 	.word	0xffffffff
	.align		4
        /*0008*/ 	.word	0x00000000
	.align		4
        /*000c*/ 	.word	0xfffffffe
	.align		4
        /*0010*/ 	.word	0x00000000
	.align		4
        /*0014*/ 	.word	0xfffffffd
	.align		4
        /*0018*/ 	.word	0x00000000
	.align		4
        /*001c*/ 	.word	0xfffffffc


//--------------------- .text.triton_poi_fused_clone_0 --------------------------
	.section	.text.triton_poi_fused_clone_0,"ax",@progbits
	.align	128
        .global         triton_poi_fused_clone_0
        .type           triton_poi_fused_clone_0,@function
        .size           triton_poi_fused_clone_0,(.L_x_3 - triton_poi_fused_clone_0)
        .other          triton_poi_fused_clone_0,@"STO_CUDA_ENTRY STV_DEFAULT"
triton_poi_fused_clone_0:
.text.triton_poi_fused_clone_0:
[----:B------:R-:W0:Y:S02]  /*0000*/  LDC R1, c[0x0][0x28] ;  /* 0x00000a00ff017b82 */ /* 0x000e240000000800 */
[----:B------:R-:W1:Y:S01]  /*0010*/  S2R R0, SR_TID.X ;  /* 0x0000000000007919 */ /* 0x000e620000002100 */
[----:B------:R-:W2:Y:S01]  /*0020*/  LDC.64 R4, c[0x0][0x218] ;  /* 0x00008600ff047b82 */ /* 0x000ea20000000a00 */
[----:B------:R-:W-:Y:S01]  /*0030*/  ULDC.64 UR4, c[0x0][0x208] ;  /* 0x0000820000047ab9 */ /* 0x000fe20000000a00 */
[----:B------:R-:W-:Y:S01]  /*0040*/  BSSY B0, `(.L_x_0) ;  /* 0x000001a000007945 */ /* 0x000fe20003800000 */
[----:B------:R-:W3:Y:S01]  /*0050*/  S2R R3, SR_CTAID.X ;  /* 0x0000000000037919 */ /* 0x000ee20000002500 */
[----:B-1----:R-:W-:Y:S01]  /*0060*/  IMAD.SHL.U32 R0, R0, 0x2, RZ ;  /* 0x0000000200007824 */ /* 0x002fe200078e00ff */
[----:B---3--:R-:W-:-:S04]  /*0070*/  SHF.R.S32.HI R8, RZ, 0x17, R3 ;  /* 0x00000017ff087819 */ /* 0x008fc80000011403 */
[----:B------:R-:W-:Y:S02]  /*0080*/  LOP3.LUT R0, R0, 0xfe, RZ, 0xc0, !PT ;  /* 0x000000fe00007812 */ /* 0x000fe400078ec0ff */
[----:B------:R-:W-:-:S03]  /*0090*/  SGXT R8, R8, 0x1 ;  /* 0x000000010808781a */ /* 0x000fc60000000200 */
[----:B------:R-:W-:Y:S02]  /*00a0*/  IMAD R7, R3, 0x100, R0 ;  /* 0x0000010003077824 */ /* 0x000fe400078e0200 */
[----:B------:R-:W1:Y:S02]  /*00b0*/  LDC.64 R2, c[0x0][0x210] ;  /* 0x00008400ff027b82 */ /* 0x000e640000000a00 */
[C---:B--2---:R-:W-:Y:S01]  /*00c0*/  IMAD.WIDE R4, R7.reuse, 0x4, R4 ;  /* 0x0000000407047825 */ /* 0x044fe200078e0204 */
[----:B------:R-:W-:Y:S02]  /*00d0*/  SHF.R.S32.HI R0, RZ, 0x1f, R7 ;  /* 0x0000001fff007819 */ /* 0x000fe40000011407 */
[-C--:B------:R-:W-:Y:S02]  /*00e0*/  LEA.HI R9, R8, R7.reuse, RZ, 0x4 ;  /* 0x0000000708097211 */ /* 0x080fe400078f20ff */
[----:B------:R-:W-:Y:S02]  /*00f0*/  LEA.HI R0, R0, R7, RZ, 0x2 ;  /* 0x0000000700007211 */ /* 0x000fe400078f10ff */
[----:B------:R-:W-:-:S02]  /*0100*/  ISETP.GE.AND P0, PT, R7, 0x100, PT ;  /* 0x000001000700780c */ /* 0x000fc40003f06270 */
[----:B------:R-:W-:Y:S02]  /*0110*/  SHF.R.S32.HI R6, RZ, 0x2, R0 ;  /* 0x00000002ff067819 */ /* 0x000fe40000011400 */
[----:B------:R-:W-:Y:S02]  /*0120*/  LOP3.LUT R0, R0, 0xfffffffc, RZ, 0xc0, !PT ;  /* 0xfffffffc00007812 */ /* 0x000fe400078ec0ff */
[----:B------:R-:W-:Y:S02]  /*0130*/  LEA.HI R8, R6, R6, RZ, 0x2 ;  /* 0x0000000606087211 */ /* 0x000fe400078f10ff */
[----:B------:R-:W-:Y:S01]  /*0140*/  SHF.R.S32.HI R11, RZ, 0x4, R9 ;  /* 0x00000004ff0b7819 */ /* 0x000fe20000011409 */
[----:B------:R-:W-:Y:S01]  /*0150*/  IMAD.IADD R0, R7, 0x1, -R0 ;  /* 0x0000000107007824 */ /* 0x000fe200078e0a00 */
[----:B------:R-:W-:-:S03]  /*0160*/  LOP3.LUT R9, R8, 0x3fffffc, RZ, 0xc0, !PT ;  /* 0x03fffffc08097812 */ /* 0x000fc600078ec0ff */
[----:B------:R-:W-:Y:S02]  /*0170*/  IMAD R0, R11, 0x4, R0 ;  /* 0x000000040b007824 */ /* 0x000fe400078e0200 */
[----:B------:R-:W-:Y:S01]  /*0180*/  IMAD.IADD R9, R6, 0x1, -R9 ;  /* 0x0000000106097824 */ /* 0x000fe200078e0a09 */
[----:B------:R-:W-:-:S03]  /*0190*/  CS2R R6, SRZ ;  /* 0x0000000000067805 */ /* 0x000fc6000001ff00 */
[----:B------:R-:W-:-:S04]  /*01a0*/  IMAD R9, R9, 0x40, R0 ;  /* 0x0000004009097824 */ /* 0x000fc800078e0200 */
[----:B-1----:R-:W-:Y:S01]  /*01b0*/  IMAD.WIDE R2, R9, 0x4, R2 ;  /* 0x0000000409027825 */ /* 0x002fe200078e0202 */
[----:B------:R-:W-:Y:S06]  /*01c0*/  @P0 BRA `(.L_x_1) ;  /* 0x0000000000040947 */ /* 0x000fec0003800000 */
[----:B------:R1:W5:Y:S02]  /*01d0*/  LDG.E.64 R6, desc[UR4][R2.64] ;  /* 0x0000000402067981 */ /* 0x000364000c1e1b00 */
.L_x_1:
[----:B------:R-:W-:Y:S05]  /*01e0*/  BSYNC B0 ;  /* 0x0000000000007941 */ /* 0x000fea0003800000 */
.L_x_0:
[----:B------:R-:W-:Y:S05]  /*01f0*/  @P0 EXIT ;  /* 0x000000000000094d */ /* 0x000fea0003800000 */
[----:B-----5:R-:W-:Y:S01]  /*0200*/  STG.E.64 desc[UR4][R4.64], R6 ;  /* 0x0000000604007986 */ /* 0x020fe2000c101b04 */
[----:B------:R-:W-:Y:S05]  /*0210*/  EXIT ;  /* 0x000000000000794d */ /* 0x000fea0003800000 */
.L_x_2:
[----:B------:R-:W-:-:S00]  /*0220*/  BRA `(.L_x_2) ;  /* 0xfffffffc00fc7947 */ /* 0x000fc0000383ffff */
[----:B------:R-:W-:-:S00]  /*0230*/  NOP ;  /* 0x0000000000007918 */ /* 0x000fc00000000000 */
        /* <DEDUP_REMOVED lines=12> */
.L_x_3:


//--------------------- .nv.constant0.triton_poi_fused_clone_0 --------------------------
	.section	.nv.constant0.triton_poi_fused_clone_0,"a",@progbits
	.sectionflags	@""
	.align	4
.nv.constant0.triton_poi_fused_clone_0:
	.zero		548
